//
// Generated by NVIDIA NVVM Compiler
//
// Compiler Build ID: CL-36424714
// Cuda compilation tools, release 13.0, V13.0.88
// Based on NVVM 20.0.0
//

.version 9.0
.target sm_100
.address_size 64

	// .globl	_Z13transposeGridPfS_ii

.visible .entry _Z13transposeGridPfS_ii(
	.param .u64 .ptr .align 1 _Z13transposeGridPfS_ii_param_0,
	.param .u64 .ptr .align 1 _Z13transposeGridPfS_ii_param_1,
	.param .u32 _Z13transposeGridPfS_ii_param_2,
	.param .u32 _Z13transposeGridPfS_ii_param_3
)
{
	.reg .pred 	%p<2>;
	.reg .b32 	%r<12>;
	.reg .b32 	%f<2>;
	.reg .b64 	%rd<9>;

	ld.param.u64 	%rd1, [_Z13transposeGridPfS_ii_param_0];
	ld.param.u64 	%rd2, [_Z13transposeGridPfS_ii_param_1];
	ld.param.u32 	%r2, [_Z13transposeGridPfS_ii_param_2];
	ld.param.u32 	%r3, [_Z13transposeGridPfS_ii_param_3];
	mov.u32 	%r4, %ctaid.x;
	mov.u32 	%r5, %ntid.x;
	mov.u32 	%r6, %tid.x;
	mad.lo.s32 	%r1, %r4, %r5, %r6;
	mul.lo.s32 	%r7, %r3, %r2;
	setp.ge.s32 	%p1, %r1, %r7;
	@%p1 bra 	$L__BB0_2;
	cvta.to.global.u64 	%rd3, %rd1;
	cvta.to.global.u64 	%rd4, %rd2;
	div.s32 	%r8, %r1, %r3;
	mul.lo.s32 	%r9, %r8, %r3;
	sub.s32 	%r10, %r1, %r9;
	mad.lo.s32 	%r11, %r10, %r2, %r8;
	mul.wide.s32 	%rd5, %r11, 4;
	add.s64 	%rd6, %rd3, %rd5;
	ld.global.f32 	%f1, [%rd6];
	mul.wide.s32 	%rd7, %r1, 4;
	add.s64 	%rd8, %rd4, %rd7;
	st.global.f32 	[%rd8], %f1;
$L__BB0_2:
	ret;

}


// ===== COMPILED SASS (sm_100) =====

	.target	sm_100

	.elftype	@"ET_EXEC"


//--------------------- .note.nv.tkinfo           --------------------------
	.section	.note.nv.tkinfo,"",@"SHT_NOTE"
	.sectionflags	@"SHF_NOTE_NV_TKINFO"
	.tkinfo
        /*0018*/ 	.word	0x00000002
        /*0030*/ 	.string	""
        /*0030*/ 	.string	"ptxas"
        /*0030*/ 	.string	"Cuda compilation tools, release 13.0, V13.0.88"
        /*0030*/ 	.string	"Build cuda_13.0.r13.0/compiler.36424714_0"
        /*0030*/ 	.string	"-arch sm_100 -m 64 "



//--------------------- .note.nv.cuinfo           --------------------------
	.section	.note.nv.cuinfo,"",@"SHT_NOTE"
	.sectionflags	@"SHF_NOTE_NV_CUINFO"
        /*0018*/ 	.short	0x0002
        /*001a*/ 	.short	0x0064
        /*001c*/ 	.short	0x0082
	.zero		2


//--------------------- .nv.info                  --------------------------
	.section	.nv.info,"",@"SHT_CUDA_INFO"
	.align	4


	//----- nvinfo : EIATTR_REGCOUNT
	.align		4
        /*0000*/ 	.byte	0x04, 0x2f
        /*0002*/ 	.short	(.L_1 - .L_0)
	.align		4
.L_0:
        /*0004*/ 	.word	index@(_Z13transposeGridPfS_ii)
        /*0008*/ 	.word	0x0000000c


	//----- nvinfo : EIATTR_FRAME_SIZE
	.align		4
.L_1:
        /*000c*/ 	.byte	0x04, 0x11
        /*000e*/ 	.short	(.L_3 - .L_2)
	.align		4
.L_2:
        /*0010*/ 	.word	index@(_Z13transposeGridPfS_ii)
        /*0014*/ 	.word	0x00000000


	//----- nvinfo : EIATTR_MIN_STACK_SIZE
	.align		4
.L_3:
        /*0018*/ 	.byte	0x04, 0x12
        /*001a*/ 	.short	(.L_5 - .L_4)
	.align		4
.L_4:
        /*001c*/ 	.word	index@(_Z13transposeGridPfS_ii)
        /*0020*/ 	.word	0x00000000
.L_5:


//--------------------- .nv.compat                --------------------------
	.section	.nv.compat,"",@"SHT_CUDA_COMPAT_INFO"
	.align	4
        /*0000*/ 	.byte	0x02, 0x09, 0x00, 0x00, 0x02, 0x02, 0x01, 0x00, 0x02, 0x05, 0x05, 0x00, 0x03, 0x07, 0x01, 0x01
        /*0010*/ 	.byte	0x02, 0x03, 0x00, 0x00, 0x02, 0x06, 0x01, 0x00, 0x04, 0x0b, 0x08, 0x00, 0x09, 0x00, 0x00, 0x00
        /*0020*/ 	.byte	0x00, 0x00, 0x00, 0x00


//--------------------- .nv.info._Z13transposeGridPfS_ii --------------------------
	.section	.nv.info._Z13transposeGridPfS_ii,"",@"SHT_CUDA_INFO"
	.sectionflags	@""
	.align	4


	//----- nvinfo : EIATTR_CUDA_API_VERSION
	.align		4
        /*0000*/ 	.byte	0x04, 0x37
        /*0002*/ 	.short	(.L_7 - .L_6)
.L_6:
        /*0004*/ 	.word	0x00000082


	//----- nvinfo : EIATTR_KPARAM_INFO
	.align		4
.L_7:
        /*0008*/ 	.byte	0x04, 0x17
        /*000a*/ 	.short	(.L_9 - .L_8)
.L_8:
        /*000c*/ 	.word	0x00000000
        /*0010*/ 	.short	0x0003
        /*0012*/ 	.short	0x0014
        /*0014*/ 	.byte	0x00, 0xf0, 0x11, 0x00


	//----- nvinfo : EIATTR_KPARAM_INFO
	.align		4
.L_9:
        /*0018*/ 	.byte	0x04, 0x17
        /*001a*/ 	.short	(.L_11 - .L_10)
.L_10:
        /*001c*/ 	.word	0x00000000
        /*0020*/ 	.short	0x0002
        /*0022*/ 	.short	0x0010
        /*0024*/ 	.byte	0x00, 0xf0, 0x11, 0x00


	//----- nvinfo : EIATTR_KPARAM_INFO
	.align		4
.L_11:
        /*0028*/ 	.byte	0x04, 0x17
        /*002a*/ 	.short	(.L_13 - .L_12)
.L_12:
        /*002c*/ 	.word	0x00000000
        /*0030*/ 	.short	0x0001
        /*0032*/ 	.short	0x0008
        /*0034*/ 	.byte	0x00, 0xf5, 0x21, 0x00


	//----- nvinfo : EIATTR_KPARAM_INFO
	.align		4
.L_13:
        /*0038*/ 	.byte	0x04, 0x17
        /*003a*/ 	.short	(.L_15 - .L_14)
.L_14:
        /*003c*/ 	.word	0x00000000
        /*0040*/ 	.short	0x0000
        /*0042*/ 	.short	0x0000
        /*0044*/ 	.byte	0x00, 0xf5, 0x21, 0x00


	//----- nvinfo : EIATTR_SPARSE_MMA_MASK
	.align		4
.L_15:
        /*0048*/ 	.byte	0x03, 0x50
        /*004a*/ 	.short	0x0000


	//----- nvinfo : EIATTR_MAXREG_COUNT
	.align		4
        /*004c*/ 	.byte	0x03, 0x1b
        /*004e*/ 	.short	0x00ff


	//----- nvinfo : EIATTR_MERCURY_ISA_VERSION
	.align		4
        /*0050*/ 	.byte	0x03, 0x5f
        /*0052*/ 	.short	0x0101


	//----- nvinfo : EIATTR_VRC_CTA_INIT_COUNT
	.align		4
        /*0054*/ 	.byte	0x02, 0x4a
	.zero		1
	.zero		1


	//----- nvinfo : EIATTR_EXIT_INSTR_OFFSETS
	.align		4
        /*0058*/ 	.byte	0x04, 0x1c
        /*005a*/ 	.short	(.L_17 - .L_16)


	//   ....[0]....
.L_16:
        /*005c*/ 	.word	0x00000080


	//   ....[1]....
        /*0060*/ 	.word	0x000002b0


	//----- nvinfo : EIATTR_CBANK_PARAM_SIZE
	.align		4
.L_17:
        /*0064*/ 	.byte	0x03, 0x19
        /*0066*/ 	.short	0x0018


	//----- nvinfo : EIATTR_PARAM_CBANK
	.align		4
        /*0068*/ 	.byte	0x04, 0x0a
        /*006a*/ 	.short	(.L_19 - .L_18)
	.align		4
.L_18:
        /*006c*/ 	.word	index@(.nv.constant0._Z13transposeGridPfS_ii)
        /*0070*/ 	.short	0x0380
        /*0072*/ 	.short	0x0018


	//----- nvinfo : EIATTR_SW_WAR
	.align		4
.L_19:
        /*0074*/ 	.byte	0x04, 0x36
        /*0076*/ 	.short	(.L_21 - .L_20)
.L_20:
        /*0078*/ 	.word	0x00000008
.L_21:


//--------------------- .nv.callgraph             --------------------------
	.section	.nv.callgraph,"",@"SHT_CUDA_CALLGRAPH"
	.align	4
	.sectionentsize	8
	.align		4
        /*0000*/ 	.word	0x00000000
	.align		4
        /*0004*/ 	.word	0xffffffff
	.align		4
        /*0008*/ 	.word	0x00000000
	.align		4
        /*000c*/ 	.word	0xfffffffe
	.align		4
        /*0010*/ 	.word	0x00000000
	.align		4
        /*0014*/ 	.word	0xfffffffd
	.align		4
        /*0018*/ 	.word	0x00000000
	.align		4
        /*001c*/ 	.word	0xfffffffc


//--------------------- .text._Z13transposeGridPfS_ii --------------------------
	.section	.text._Z13transposeGridPfS_ii,"ax",@progbits
	.align	128
        .global         _Z13transposeGridPfS_ii
        .type           _Z13transposeGridPfS_ii,@function
        .size           _Z13transposeGridPfS_ii,(.L_x_1 - _Z13transposeGridPfS_ii)
        .other          _Z13transposeGridPfS_ii,@"STO_CUDA_ENTRY STV_DEFAULT"
_Z13transposeGridPfS_ii:
.text._Z13transposeGridPfS_ii:
[----:B------:R-:W-:Y:S01]  /*0000*/  LDC R1, c[0x0][0x37c] ;  /* 0x0000df00ff017b82 */ /* 0x000fe20000000800 */
[----:B------:R-:W0:Y:S07]  /*0010*/  S2R R5, SR_TID.X ;  /* 0x0000000000057919 */ /* 0x000e2e0000002100 */
[----:B------:R-:W0:Y:S08]  /*0020*/  S2UR UR4, SR_CTAID.X ;  /* 0x00000000000479c3 */ /* 0x000e300000002500 */
[----:B------:R-:W0:Y:S08]  /*0030*/  LDC R0, c[0x0][0x360] ;  /* 0x0000d800ff007b82 */ /* 0x000e300000000800 */
[----:B------:R-:W1:Y:S01]  /*0040*/  LDC.64 R2, c[0x0][0x390] ;  /* 0x0000e400ff027b82 */ /* 0x000e620000000a00 */
[----:B0-----:R-:W-:-:S02]  /*0050*/  IMAD R0, R0, UR4, R5 ;  /* 0x0000000400007c24 */ /* 0x001fc4000f8e0205 */
[----:B-1----:R-:W-:-:S05]  /*0060*/  IMAD R5, R3, R2, RZ ;  /* 0x0000000203057224 */ /* 0x002fca00078e02ff */
[----:B------:R-:W-:-:S13]  /*0070*/  ISETP.GE.AND P0, PT, R0, R5, PT ;  /* 0x000000050000720c */ /* 0x000fda0003f06270 */
[----:B------:R-:W-:Y:S05]  /*0080*/  @P0 EXIT ;  /* 0x000000000000094d */ /* 0x000fea0003800000 */
[----:B------:R-:W-:Y:S01]  /*0090*/  IABS R7, R3 ;  /* 0x0000000300077213 */ /* 0x000fe20000000000 */
[----:B------:R-:W0:Y:S03]  /*00a0*/  LDCU.64 UR4, c[0x0][0x358] ;  /* 0x00006b00ff0477ac */ /* 0x000e260008000a00 */
[----:B------:R-:W1:Y:S08]  /*00b0*/  I2F.RP R6, R7 ;  /* 0x0000000700067306 */ /* 0x000e700000209400 */
[----:B-1----:R-:W1:Y:S02]  /*00c0*/  MUFU.RCP R6, R6 ;  /* 0x0000000600067308 */ /* 0x002e640000001000 */
[----:B-1----:R-:W-:-:S06]  /*00d0*/  IADD3 R4, PT, PT, R6, 0xffffffe, RZ ;  /* 0x0ffffffe06047810 */ /* 0x002fcc0007ffe0ff */
[----:B------:R1:W2:Y:S02]  /*00e0*/  F2I.FTZ.U32.TRUNC.NTZ R5, R4 ;  /* 0x0000000400057305 */ /* 0x0002a4000021f000 */
[----:B-1----:R-:W-:Y:S02]  /*00f0*/  HFMA2 R4, -RZ, RZ, 0, 0 ;  /* 0x00000000ff047431 */ /* 0x002fe400000001ff */
[----:B--2---:R-:W-:-:S04]  /*0100*/  IMAD.MOV R8, RZ, RZ, -R5 ;  /* 0x000000ffff087224 */ /* 0x004fc800078e0a05 */
[----:B------:R-:W-:Y:S01]  /*0110*/  IMAD R9, R8, R7, RZ ;  /* 0x0000000708097224 */ /* 0x000fe200078e02ff */
[----:B------:R-:W-:-:S03]  /*0120*/  IABS R8, R0 ;  /* 0x0000000000087213 */ /* 0x000fc60000000000 */
[----:B------:R-:W-:Y:S01]  /*0130*/  IMAD.HI.U32 R5, R5, R9, R4 ;  /* 0x0000000905057227 */ /* 0x000fe200078e0004 */
[----:B------:R-:W-:-:S04]  /*0140*/  LOP3.LUT R4, R0, R3, RZ, 0x3c, !PT ;  /* 0x0000000300047212 */ /* 0x000fc800078e3cff */
[----:B------:R-:W-:Y:S01]  /*0150*/  ISETP.GE.AND P1, PT, R4, RZ, PT ;  /* 0x000000ff0400720c */ /* 0x000fe20003f26270 */
[----:B------:R-:W-:-:S04]  /*0160*/  IMAD.HI.U32 R5, R5, R8, RZ ;  /* 0x0000000805057227 */ /* 0x000fc800078e00ff */
[----:B------:R-:W-:-:S04]  /*0170*/  IMAD.MOV R6, RZ, RZ, -R5 ;  /* 0x000000ffff067224 */ /* 0x000fc800078e0a05 */
[----:B------:R-:W-:-:S05]  /*0180*/  IMAD R6, R7, R6, R8 ;  /* 0x0000000607067224 */ /* 0x000fca00078e0208 */
[----:B------:R-:W-:-:S13]  /*0190*/  ISETP.GT.U32.AND P2, PT, R7, R6, PT ;  /* 0x000000060700720c */ /* 0x000fda0003f44070 */
[-C--:B------:R-:W-:Y:S01]  /*01a0*/  @!P2 IADD3 R6, PT, PT, R6, -R7.reuse, RZ ;  /* 0x800000070606a210 */ /* 0x080fe20007ffe0ff */
[----:B------:R-:W-:Y:S01]  /*01b0*/  @!P2 VIADD R5, R5, 0x1 ;  /* 0x000000010505a836 */ /* 0x000fe20000000000 */
[----:B------:R-:W-:Y:S02]  /*01c0*/  ISETP.NE.AND P2, PT, R3, RZ, PT ;  /* 0x000000ff0300720c */ /* 0x000fe40003f45270 */
[----:B------:R-:W-:-:S13]  /*01d0*/  ISETP.GE.U32.AND P0, PT, R6, R7, PT ;  /* 0x000000070600720c */ /* 0x000fda0003f06070 */
[----:B------:R-:W-:-:S05]  /*01e0*/  @P0 IADD3 R5, PT, PT, R5, 0x1, RZ ;  /* 0x0000000105050810 */ /* 0x000fca0007ffe0ff */
[----:B------:R-:W-:Y:S02]  /*01f0*/  IMAD.MOV.U32 R7, RZ, RZ, R5 ;  /* 0x000000ffff077224 */ /* 0x000fe400078e0005 */
[----:B------:R-:W1:Y:S03]  /*0200*/  LDC.64 R4, c[0x0][0x380] ;  /* 0x0000e000ff047b82 */ /* 0x000e660000000a00 */
[----:B------:R-:W-:Y:S02]  /*0210*/  @!P1 IADD3 R7, PT, PT, -R7, RZ, RZ ;  /* 0x000000ff07079210 */ /* 0x000fe40007ffe1ff */
[----:B------:R-:W-:-:S04]  /*0220*/  @!P2 LOP3.LUT R7, RZ, R3, RZ, 0x33, !PT ;  /* 0x00000003ff07a212 */ /* 0x000fc800078e33ff */
[----:B------:R-:W-:-:S05]  /*0230*/  IADD3 R6, PT, PT, -R7, RZ, RZ ;  /* 0x000000ff07067210 */ /* 0x000fca0007ffe1ff */
[----:B------:R-:W-:-:S04]  /*0240*/  IMAD R3, R3, R6, R0 ;  /* 0x0000000603037224 */ /* 0x000fc800078e0200 */
[----:B------:R-:W-:-:S04]  /*0250*/  IMAD R3, R3, R2, R7 ;  /* 0x0000000203037224 */ /* 0x000fc800078e0207 */
[----:B-1----:R-:W-:Y:S02]  /*0260*/  IMAD.WIDE R2, R3, 0x4, R4 ;  /* 0x0000000403027825 */ /* 0x002fe400078e0204 */
[----:B------:R-:W1:Y:S04]  /*0270*/  LDC.64 R4, c[0x0][0x388] ;  /* 0x0000e200ff047b82 */ /* 0x000e680000000a00 */
[----:B0-----:R-:W2:Y:S01]  /*0280*/  LDG.E R3, desc[UR4][R2.64] ;  /* 0x0000000402037981 */ /* 0x001ea2000c1e1900 */
[----:B-1----:R-:W-:-:S05]  /*0290*/  IMAD.WIDE R4, R0, 0x4, R4 ;  /* 0x0000000400047825 */ /* 0x002fca00078e0204 */
[----:B--2---:R-:W-:Y:S01]  /*02a0*/  STG.E desc[UR4][R4.64], R3 ;  /* 0x0000000304007986 */ /* 0x004fe2000c101904 */
[----:B------:R-:W-:Y:S05]  /*02b0*/  EXIT ;  /* 0x000000000000794d */ /* 0x000fea0003800000 */
.L_x_0:
[----:B------:R-:W-:-:S00]  /*02c0*/  BRA `(.L_x_0) ;  /* 0xfffffffc00fc7947 */ /* 0x000fc0000383ffff */
[----:B------:R-:W-:-:S00]  /*02d0*/  NOP ;  /* 0x0000000000007918 */ /* 0x000fc00000000000 */
        /* <DEDUP_REMOVED lines=10> */
.L_x_1:


//--------------------- .nv.shared.reserved.0     --------------------------
	.section	.nv.shared.reserved.0,"aw",@nobits
	.weak		__nv_reservedSMEM_offset_0_alias
	.size		__nv_reservedSMEM_offset_0_alias, 0, 64
	.other		__nv_reservedSMEM_offset_0_alias,@"STO_CUDA_RESERVED_SHARED STV_DEFAULT"
__nv_reservedSMEM_offset_0_alias:
	.zero		0
	.zero		64


//--------------------- .nv.constant0._Z13transposeGridPfS_ii --------------------------
	.section	.nv.constant0._Z13transposeGridPfS_ii,"a",@progbits
	.sectionflags	@""
	.align	4
.nv.constant0._Z13transposeGridPfS_ii:
	.zero		920


//--------------------- SYMBOLS --------------------------

	.type		.nv.reservedSmem.offset0,@object
	.size		.nv.reservedSmem.offset0,0x4
